	.headerflags	@"EF_CUDA_TEXMODE_UNIFIED EF_CUDA_64BIT_ADDRESS EF_CUDA_ACCELERATORS EF_CUDA_SM90 EF_CUDA_VIRTUAL_SM(EF_CUDA_SM90)"
	.elftype	@"ET_EXEC"


//--------------------- .nv.info                  --------------------------
	.section	.nv.info,"",@"SHT_CUDA_INFO"
	.align	4


	//----- nvinfo : EIATTR_REGCOUNT
	.align		4
        /*0000*/ 	.byte	0x04, 0x2f
        /*0002*/ 	.short	(.L_3 - .L_2)
	.align		4
.L_2:
        /*0004*/ 	.word	index@(triton_poi_fused__native_batch_norm_legit_no_training_add_relu_8)
        /*0008*/ 	.word	0x0000001a


	//----- nvinfo : EIATTR_MIN_STACK_SIZE
	.align		4
.L_3:
        /*000c*/ 	.byte	0x04, 0x12
        /*000e*/ 	.short	(.L_5 - .L_4)
	.align		4
.L_4:
        /*0010*/ 	.word	index@(triton_poi_fused__native_batch_norm_legit_no_training_add_relu_8)
        /*0014*/ 	.word	0x00000000


	//----- nvinfo : EIATTR_FRAME_SIZE
	.align		4
.L_5:
        /*0018*/ 	.byte	0x04, 0x11
        /*001a*/ 	.short	(.L_7 - .L_6)
	.align		4
.L_6:
        /*001c*/ 	.word	index@(triton_poi_fused__native_batch_norm_legit_no_training_add_relu_8)
        /*0020*/ 	.word	0x00000000


	//----- nvinfo : EIATTR_MIN_STACK_SIZE
	.align		4
.L_7:
        /*0024*/ 	.byte	0x04, 0x12
        /*0026*/ 	.short	(.L_9 - .L_8)
	.align		4
.L_8:
        /*0028*/ 	.word	index@(triton_poi_fused__native_batch_norm_legit_no_training_add_relu_8)
        /*002c*/ 	.word	0x00000000
.L_9:


//--------------------- .nv.info.triton_poi_fused__native_batch_norm_legit_no_training_add_relu_8 --------------------------
	.section	.nv.info.triton_poi_fused__native_batch_norm_legit_no_training_add_relu_8,"",@"SHT_CUDA_INFO"
	.sectionflags	@""
	.align	4


	//----- nvinfo : EIATTR_CUDA_API_VERSION
	.align		4
        /*0000*/ 	.byte	0x04, 0x37
        /*0002*/ 	.short	(.L_11 - .L_10)
.L_10:
        /*0004*/ 	.word	0x0000007c


	//----- nvinfo : EIATTR_KPARAM_INFO
	.align		4
.L_11:
        /*0008*/ 	.byte	0x04, 0x17
        /*000a*/ 	.short	(.L_13 - .L_12)
.L_12:
        /*000c*/ 	.word	0x00000000
        /*0010*/ 	.short	0x000b
        /*0012*/ 	.short	0x0058
        /*0014*/ 	.byte	0x00, 0xf0, 0x11, 0x00


	//----- nvinfo : EIATTR_KPARAM_INFO
	.align		4
.L_13:
        /*0018*/ 	.byte	0x04, 0x17
        /*001a*/ 	.short	(.L_15 - .L_14)
.L_14:
        /*001c*/ 	.word	0x00000000
        /*0020*/ 	.short	0x000a
        /*0022*/ 	.short	0x0050
        /*0024*/ 	.byte	0x00, 0xf4, 0x21, 0x00


	//----- nvinfo : EIATTR_KPARAM_INFO
	.align		4
.L_15:
        /*0028*/ 	.byte	0x04, 0x17
        /*002a*/ 	.short	(.L_17 - .L_16)
.L_16:
        /*002c*/ 	.word	0x00000000
        /*0030*/ 	.short	0x0009
        /*0032*/ 	.short	0x0048
        /*0034*/ 	.byte	0x00, 0xf4, 0x21, 0x00


	//----- nvinfo : EIATTR_KPARAM_INFO
	.align		4
.L_17:
        /*0038*/ 	.byte	0x04, 0x17
        /*003a*/ 	.short	(.L_19 - .L_18)
.L_18:
        /*003c*/ 	.word	0x00000000
        /*0040*/ 	.short	0x0008
        /*0042*/ 	.short	0x0040
        /*0044*/ 	.byte	0x00, 0xf4, 0x21, 0x00


	//----- nvinfo : EIATTR_KPARAM_INFO
	.align		4
.L_19:
        /*0048*/ 	.byte	0x04, 0x17
        /*004a*/ 	.short	(.L_21 - .L_20)
.L_20:
        /*004c*/ 	.word	0x00000000
        /*0050*/ 	.short	0x0007
        /*0052*/ 	.short	0x0038
        /*0054*/ 	.byte	0x00, 0xf4, 0x21, 0x00


	//----- nvinfo : EIATTR_KPARAM_INFO
	.align		4
.L_21:
        /*0058*/ 	.byte	0x04, 0x17
        /*005a*/ 	.short	(.L_23 - .L_22)
.L_22:
        /*005c*/ 	.word	0x00000000
        /*0060*/ 	.short	0x0006
        /*0062*/ 	.short	0x0030
        /*0064*/ 	.byte	0x00, 0xf4, 0x21, 0x00


	//----- nvinfo : EIATTR_KPARAM_INFO
	.align		4
.L_23:
        /*0068*/ 	.byte	0x04, 0x17
        /*006a*/ 	.short	(.L_25 - .L_24)
.L_24:
        /*006c*/ 	.word	0x00000000
        /*0070*/ 	.short	0x0005
        /*0072*/ 	.short	0x0028
        /*0074*/ 	.byte	0x00, 0xf4, 0x21, 0x00


	//----- nvinfo : EIATTR_KPARAM_INFO
	.align		4
.L_25:
        /*0078*/ 	.byte	0x04, 0x17
        /*007a*/ 	.short	(.L_27 - .L_26)
.L_26:
        /*007c*/ 	.word	0x00000000
        /*0080*/ 	.short	0x0004
        /*0082*/ 	.short	0x0020
        /*0084*/ 	.byte	0x00, 0xf4, 0x21, 0x00


	//----- nvinfo : EIATTR_KPARAM_INFO
	.align		4
.L_27:
        /*0088*/ 	.byte	0x04, 0x17
        /*008a*/ 	.short	(.L_29 - .L_28)
.L_28:
        /*008c*/ 	.word	0x00000000
        /*0090*/ 	.short	0x0003
        /*0092*/ 	.short	0x0018
        /*0094*/ 	.byte	0x00, 0xf4, 0x21, 0x00


	//----- nvinfo : EIATTR_KPARAM_INFO
	.align		4
.L_29:
        /*0098*/ 	.byte	0x04, 0x17
        /*009a*/ 	.short	(.L_31 - .L_30)
.L_30:
        /*009c*/ 	.word	0x00000000
        /*00a0*/ 	.short	0x0002
        /*00a2*/ 	.short	0x0010
        /*00a4*/ 	.byte	0x00, 0xf4, 0x21, 0x00


	//----- nvinfo : EIATTR_KPARAM_INFO
	.align		4
.L_31:
        /*00a8*/ 	.byte	0x04, 0x17
        /*00aa*/ 	.short	(.L_33 - .L_32)
.L_32:
        /*00ac*/ 	.word	0x00000000
        /*00b0*/ 	.short	0x0001
        /*00b2*/ 	.short	0x0008
        /*00b4*/ 	.byte	0x00, 0xf4, 0x21, 0x00


	//----- nvinfo : EIATTR_KPARAM_INFO
	.align		4
.L_33:
        /*00b8*/ 	.byte	0x04, 0x17
        /*00ba*/ 	.short	(.L_35 - .L_34)
.L_34:
        /*00bc*/ 	.word	0x00000000
        /*00c0*/ 	.short	0x0000
        /*00c2*/ 	.short	0x0000
        /*00c4*/ 	.byte	0x00, 0xf4, 0x21, 0x00


	//----- nvinfo : EIATTR_SPARSE_MMA_MASK
	.align		4
.L_35:
        /*00c8*/ 	.byte	0x03, 0x50
        /*00ca*/ 	.short	0x0000


	//----- nvinfo : EIATTR_MAXREG_COUNT
	.align		4
        /*00cc*/ 	.byte	0x03, 0x1b
        /*00ce*/ 	.short	0x00ff


	//----- nvinfo : EIATTR_EXIT_INSTR_OFFSETS
	.align		4
        /*00d0*/ 	.byte	0x04, 0x1c
        /*00d2*/ 	.short	(.L_37 - .L_36)


	//   ....[0]....
.L_36:
        /*00d4*/ 	.word	0x00000560


	//----- nvinfo : EIATTR_REQNTID
	.align		4
.L_37:
        /*00d8*/ 	.byte	0x04, 0x10
        /*00da*/ 	.short	(.L_39 - .L_38)
.L_38:
        /*00dc*/ 	.word	0x00000100
        /*00e0*/ 	.word	0x00000001
        /*00e4*/ 	.word	0x00000001


	//----- nvinfo : EIATTR_CBANK_PARAM_SIZE
	.align		4
.L_39:
        /*00e8*/ 	.byte	0x03, 0x19
        /*00ea*/ 	.short	0x005c


	//----- nvinfo : EIATTR_PARAM_CBANK
	.align		4
        /*00ec*/ 	.byte	0x04, 0x0a
        /*00ee*/ 	.short	(.L_41 - .L_40)
	.align		4
.L_40:
        /*00f0*/ 	.word	index@(.nv.constant0.triton_poi_fused__native_batch_norm_legit_no_training_add_relu_8)
        /*00f4*/ 	.short	0x0210
        /*00f6*/ 	.short	0x005c


	//----- nvinfo : EIATTR_SW_WAR
	.align		4
.L_41:
        /*00f8*/ 	.byte	0x04, 0x36
        /*00fa*/ 	.short	(.L_43 - .L_42)
.L_42:
        /*00fc*/ 	.word	0x00000008
.L_43:


//--------------------- .nv.callgraph             --------------------------
	.section	.nv.callgraph,"",@"SHT_CUDA_CALLGRAPH"
	.align	4
	.sectionentsize	8
	.align		4
        /*0000*/ 	.word	0x00000000
	.align		4
        /*0004*/ 	.word	0xffffffff
	.align		4
        /*0008*/ 	.word	0x00000000
	.align		4
        /*000c*/ 	.word	0xfffffffe
	.align		4
        /*0010*/ 	.word	0x00000000
	.align		4
        /*0014*/ 	.word	0xfffffffd
	.align		4
        /*0018*/ 	.word	0x00000000
	.align		4
        /*001c*/ 	.word	0xfffffffc


//--------------------- .nv.constant4             --------------------------
	.section	.nv.constant4,"a",@progbits
	.align	8
	.align		8
.nv.constant4:
        /*0000*/ 	.dword	_$_str
	.align		8
        /*0008*/ 	.dword	_$_str_$_2


//--------------------- .text.triton_poi_fused__native_batch_norm_legit_no_training_add_relu_8 --------------------------
	.section	.text.triton_poi_fused__native_batch_norm_legit_no_training_add_relu_8,"ax",@progbits
	.align	128
        .global         triton_poi_fused__native_batch_norm_legit_no_training_add_relu_8
        .type           triton_poi_fused__native_batch_norm_legit_no_training_add_relu_8,@function
        .size           triton_poi_fused__native_batch_norm_legit_no_training_add_relu_8,(.L_x_1 - triton_poi_fused__native_batch_norm_legit_no_training_add_relu_8)
        .other          triton_poi_fused__native_batch_norm_legit_no_training_add_relu_8,@"STO_CUDA_ENTRY STV_DEFAULT"
triton_poi_fused__native_batch_norm_legit_no_training_add_relu_8:
.text.triton_poi_fused__native_batch_norm_legit_no_training_add_relu_8:
[----:B------:R-:W-:Y:S01]  /*0000*/  LDC R1, c[0x0][0x28] ;  /* 0x00000a00ff017b82 */ /* 0x000fe20000000800 */
[----:B------:R-:W1:Y:S07]  /*0010*/  S2R R0, SR_TID.X ;  /* 0x0000000000007919 */ /* 0x000e6e0000002100 */
[----:B------:R-:W2:Y:S01]  /*0020*/  LDC.64 R16, c[0x0][0x250] ;  /* 0x00009400ff107b82 */ /* 0x000ea20000000a00 */
[----:B------:R-:W-:Y:S01]  /*0030*/  ULDC.64 UR4, c[0x0][0x208] ;  /* 0x0000820000047ab9 */ /* 0x000fe20000000a00 */
[----:B------:R-:W3:Y:S06]  /*0040*/  S2R R5, SR_CTAID.X ;  /* 0x0000000000057919 */ /* 0x000eec0000002500 */
[----:B------:R-:W4:Y:S08]  /*0050*/  LDC.64 R18, c[0x0][0x248] ;  /* 0x00009200ff127b82 */ /* 0x000f300000000a00 */
[----:B------:R-:W5:Y:S08]  /*0060*/  LDC.64 R22, c[0x0][0x218] ;  /* 0x00008600ff167b82 */ /* 0x000f700000000a00 */
[----:B------:R-:W4:Y:S01]  /*0070*/  LDC.64 R8, c[0x0][0x240] ;  /* 0x00009000ff087b82 */ /* 0x000f220000000a00 */
[----:B-1----:R-:W-:-:S07]  /*0080*/  SHF.L.U32 R0, R0, 0x1, RZ ;  /* 0x0000000100007819 */ /* 0x002fce00000006ff */
[----:B------:R-:W1:Y:S01]  /*0090*/  LDC.64 R20, c[0x0][0x220] ;  /* 0x00008800ff147b82 */ /* 0x000e620000000a00 */
[----:B---3--:R-:W-:Y:S02]  /*00a0*/  SHF.R.S32.HI R3, RZ, 0x16, R5 ;  /* 0x00000016ff037819 */ /* 0x008fe40000011405 */
[----:B------:R-:W-:Y:S02]  /*00b0*/  LOP3.LUT R0, R0, 0x1fe, RZ, 0xc0, !PT ;  /* 0x000001fe00007812 */ /* 0x000fe400078ec0ff */
[----:B------:R-:W-:-:S03]  /*00c0*/  SGXT R3, R3, 0x1 ;  /* 0x000000010303781a */ /* 0x000fc60000000200 */
[----:B------:R-:W3:Y:S01]  /*00d0*/  LDC.64 R14, c[0x0][0x230] ;  /* 0x00008c00ff0e7b82 */ /* 0x000ee20000000a00 */
[----:B------:R-:W-:-:S04]  /*00e0*/  LEA R12, R5, R0, 0x9 ;  /* 0x00000000050c7211 */ /* 0x000fc800078e48ff */
[----:B------:R-:W-:-:S03]  /*00f0*/  LEA.HI R3, R3, R12, RZ, 0x9 ;  /* 0x0000000c03037211 */ /* 0x000fc600078f48ff */
[----:B------:R-:W1:Y:S01]  /*0100*/  LDC.64 R4, c[0x0][0x228] ;  /* 0x00008a00ff047b82 */ /* 0x000e620000000a00 */
[----:B------:R-:W-:-:S04]  /*0110*/  SHF.R.S32.HI R3, RZ, 0x9, R3 ;  /* 0x00000009ff037819 */ /* 0x000fc80000011403 */
[----:B------:R-:W-:-:S03]  /*0120*/  LEA.HI R0, R3, R3, RZ, 0x9 ;  /* 0x0000000303007211 */ /* 0x000fc600078f48ff */
[----:B------:R-:W3:Y:S01]  /*0130*/  LDC.64 R10, c[0x0][0x238] ;  /* 0x00008e00ff0a7b82 */ /* 0x000ee20000000a00 */
[----:B------:R-:W-:-:S04]  /*0140*/  LOP3.LUT R0, R0, 0xfffffe00, RZ, 0xc0, !PT ;  /* 0xfffffe0000007812 */ /* 0x000fc800078ec0ff */
[----:B------:R-:W-:-:S03]  /*0150*/  IADD3 R13, R3, -R0, RZ ;  /* 0x80000000030d7210 */ /* 0x000fc60007ffe0ff */
[----:B------:R-:W3:Y:S02]  /*0160*/  LDC.64 R6, c[0x0][0x258] ;  /* 0x00009600ff067b82 */ /* 0x000ee40000000a00 */
[----:B--2---:R-:W-:-:S04]  /*0170*/  IMAD.WIDE R16, R13, 0x4, R16 ;  /* 0x000000040d107825 */ /* 0x004fc800078e0210 */
[C---:B01----:R-:W-:Y:S02]  /*0180*/  IMAD.WIDE R4, R13.reuse, 0x4, R4 ;  /* 0x000000040d047825 */ /* 0x043fe400078e0204 */
[----:B------:R-:W2:Y:S01]  /*0190*/  LDG.E.EL R16, desc[UR4][R16.64] ;  /* 0x0000000410107981 */ /* 0x000ea2000c2e1900 */
[----:B------:R-:W0:Y:S03]  /*01a0*/  LDC.64 R2, c[0x0][0x260] ;  /* 0x00009800ff027b82 */ /* 0x000e260000000a00 */
[----:B------:R5:W2:Y:S01]  /*01b0*/  LDG.E.EL R0, desc[UR4][R4.64] ;  /* 0x0000000404007981 */ /* 0x000aa2000c2e1900 */
[----:B----4-:R-:W-:-:S04]  /*01c0*/  IMAD.WIDE R18, R13, 0x4, R18 ;  /* 0x000000040d127825 */ /* 0x010fc800078e0212 */
[C---:B------:R-:W-:Y:S02]  /*01d0*/  IMAD.WIDE R8, R12.reuse, 0x4, R8 ;  /* 0x000000040c087825 */ /* 0x040fe400078e0208 */
[----:B------:R-:W4:Y:S02]  /*01e0*/  LDG.E.EL R18, desc[UR4][R18.64] ;  /* 0x0000000412127981 */ /* 0x000f24000c2e1900 */
[C---:B------:R-:W-:Y:S02]  /*01f0*/  IMAD.WIDE R20, R13.reuse, 0x4, R20 ;  /* 0x000000040d147825 */ /* 0x040fe400078e0214 */
[----:B------:R-:W4:Y:S02]  /*0200*/  LDG.E.64 R8, desc[UR4][R8.64] ;  /* 0x0000000408087981 */ /* 0x000f24000c1e1b00 */
[----:B-----5:R-:W-:Y:S02]  /*0210*/  IMAD.WIDE R4, R12, 0x4, R22 ;  /* 0x000000040c047825 */ /* 0x020fe400078e0216 */
[----:B------:R-:W5:Y:S02]  /*0220*/  LDG.E.EL R17, desc[UR4][R20.64] ;  /* 0x0000000414117981 */ /* 0x000f64000c2e1900 */
[----:B---3--:R-:W-:-:S02]  /*0230*/  IMAD.WIDE R14, R13, 0x4, R14 ;  /* 0x000000040d0e7825 */ /* 0x008fc400078e020e */
[----:B------:R-:W5:Y:S02]  /*0240*/  LDG.E.64 R4, desc[UR4][R4.64] ;  /* 0x0000000404047981 */ /* 0x000f64000c1e1b00 */
[C---:B------:R-:W-:Y:S02]  /*0250*/  IMAD.WIDE R10, R13.reuse, 0x4, R10 ;  /* 0x000000040d0a7825 */ /* 0x040fe400078e020a */
[----:B------:R-:W3:Y:S02]  /*0260*/  LDG.E.EL R14, desc[UR4][R14.64] ;  /* 0x000000040e0e7981 */ /* 0x000ee4000c2e1900 */
[C---:B------:R-:W-:Y:S02]  /*0270*/  IMAD.WIDE R6, R13.reuse, 0x4, R6 ;  /* 0x000000040d067825 */ /* 0x040fe400078e0206 */
[----:B------:R-:W3:Y:S02]  /*0280*/  LDG.E.EL R11, desc[UR4][R10.64] ;  /* 0x000000040a0b7981 */ /* 0x000ee4000c2e1900 */
[----:B0-----:R-:W-:-:S02]  /*0290*/  IMAD.WIDE R2, R13, 0x4, R2 ;  /* 0x000000040d027825 */ /* 0x001fc400078e0202 */
[----:B------:R0:W3:Y:S04]  /*02a0*/  LDG.E.EL R6, desc[UR4][R6.64] ;  /* 0x0000000406067981 */ /* 0x0000e8000c2e1900 */
[----:B------:R1:W3:Y:S01]  /*02b0*/  LDG.E.EL R13, desc[UR4][R2.64] ;  /* 0x00000004020d7981 */ /* 0x0002e2000c2e1900 */
[----:B0-----:R-:W-:Y:S01]  /*02c0*/  HFMA2.MMA R7, -RZ, RZ, 1.625, 0 ;  /* 0x3e800000ff077435 */ /* 0x001fe200000001ff */
[----:B-1----:R-:W0:Y:S02]  /*02d0*/  LDC.64 R2, c[0x0][0x210] ;  /* 0x00008400ff027b82 */ /* 0x002e240000000a00 */
[----:B0-----:R-:W-:-:S04]  /*02e0*/  IMAD.WIDE R2, R12, 0x4, R2 ;  /* 0x000000040c027825 */ /* 0x001fc800078e0202 */
[----:B--2---:R-:W-:Y:S01]  /*02f0*/  FADD R16, R16, 9.9999997473787516356e-06 ;  /* 0x3727c5ac10107421 */ /* 0x004fe20000000000 */
[----:B------:R-:W-:-:S03]  /*0300*/  FADD R0, R0, 9.9999997473787516356e-06 ;  /* 0x3727c5ac00007421 */ /* 0x000fc60000000000 */
[----:B------:R-:W0:Y:S08]  /*0310*/  MUFU.SQRT R20, R16 ;  /* 0x0000001000147308 */ /* 0x000e300000002000 */
[----:B------:R-:W1:Y:S01]  /*0320*/  MUFU.SQRT R19, R0 ;  /* 0x0000000000137308 */ /* 0x000e620000002000 */
[C---:B0-----:R-:W-:Y:S02]  /*0330*/  FSETP.GT.AND P1, PT, R20.reuse, 8.50705917302346158658e+37, PT ;  /* 0x7e8000001400780b */ /* 0x041fe40003f24000 */
[----:B------:R-:W-:-:S02]  /*0340*/  FSETP.GEU.AND P3, PT, R20, 1.175494350822287508e-38, PT ;  /* 0x008000001400780b */ /* 0x000fc40003f6e000 */
[C---:B-1----:R-:W-:Y:S02]  /*0350*/  FSETP.GT.AND P0, PT, R19.reuse, 8.50705917302346158658e+37, PT ;  /* 0x7e8000001300780b */ /* 0x042fe40003f04000 */
[----:B------:R-:W-:-:S07]  /*0360*/  FSETP.GEU.AND P2, PT, R19, 1.175494350822287508e-38, PT ;  /* 0x008000001300780b */ /* 0x000fce0003f4e000 */
[----:B------:R-:W-:-:S04]  /*0370*/  @P1 FMUL R20, R20, 0.25 ;  /* 0x3e80000014141820 */ /* 0x000fc80000400000 */
[----:B------:R-:W-:Y:S01]  /*0380*/  @!P3 FMUL R20, R20, 16777216 ;  /* 0x4b8000001414b820 */ /* 0x000fe20000400000 */
[----:B------:R-:W-:-:S04]  /*0390*/  @P0 FMUL R19, R19, 0.25 ;  /* 0x3e80000013130820 */ /* 0x000fc80000400000 */
[----:B------:R-:W-:Y:S01]  /*03a0*/  @!P2 FMUL R19, R19, 16777216 ;  /* 0x4b8000001313a820 */ /* 0x000fe20000400000 */
[----:B------:R-:W0:Y:S01]  /*03b0*/  MUFU.RCP R20, R20 ;  /* 0x0000001400147308 */ /* 0x000e220000001000 */
[----:B------:R-:W-:-:S07]  /*03c0*/  FSEL R0, R7, 1, P0 ;  /* 0x3f80000007007808 */ /* 0x000fce0000000000 */
[----:B------:R-:W1:Y:S01]  /*03d0*/  MUFU.RCP R19, R19 ;  /* 0x0000001300137308 */ /* 0x000e620000001000 */
[----:B------:R-:W-:Y:S01]  /*03e0*/  FSEL R7, R7, 1, P1 ;  /* 0x3f80000007077808 */ /* 0x000fe20000800000 */
[----:B------:R-:W-:-:S04]  /*03f0*/  @!P2 FMUL R0, R0, 16777216 ;  /* 0x4b8000000000a820 */ /* 0x000fc80000400000 */
[----:B------:R-:W-:Y:S01]  /*0400*/  @!P3 FMUL R7, R7, 16777216 ;  /* 0x4b8000000707b820 */ /* 0x000fe20000400000 */
[--C-:B-----5:R-:W-:Y:S01]  /*0410*/  FADD R15, R4, -R17.reuse ;  /* 0x80000011040f7221 */ /* 0x120fe20000000000 */
[--C-:B----4-:R-:W-:Y:S02]  /*0420*/  FADD R8, R8, -R18.reuse ;  /* 0x8000001208087221 */ /* 0x110fe40000000000 */
[----:B0-----:R-:W-:Y:S01]  /*0430*/  FMUL R7, R20, R7 ;  /* 0x0000000714077220 */ /* 0x001fe20000400000 */
[----:B------:R-:W-:Y:S01]  /*0440*/  FADD R5, R5, -R17 ;  /* 0x8000001105057221 */ /* 0x000fe20000000000 */
[----:B------:R-:W-:Y:S01]  /*0450*/  FADD R18, R9, -R18 ;  /* 0x8000001209127221 */ /* 0x000fe20000000000 */
[----:B-1----:R-:W-:Y:S01]  /*0460*/  FMUL R0, R19, R0 ;  /* 0x0000000013007220 */ /* 0x002fe20000400000 */
[C---:B------:R-:W-:Y:S02]  /*0470*/  FMUL R8, R7.reuse, R8 ;  /* 0x0000000807087220 */ /* 0x040fe40000400000 */
[----:B------:R-:W-:Y:S01]  /*0480*/  FMUL R18, R7, R18 ;  /* 0x0000001207127220 */ /* 0x000fe20000400000 */
[C---:B------:R-:W-:Y:S01]  /*0490*/  FMUL R15, R0.reuse, R15 ;  /* 0x0000000f000f7220 */ /* 0x040fe20000400000 */
[----:B------:R-:W-:Y:S01]  /*04a0*/  FMUL R0, R0, R5 ;  /* 0x0000000500007220 */ /* 0x000fe20000400000 */
[----:B---3--:R-:W-:-:S02]  /*04b0*/  FFMA R8, R6, R8, R13 ;  /* 0x0000000806087223 */ /* 0x008fc4000000000d */
[C-C-:B------:R-:W-:Y:S01]  /*04c0*/  FFMA R15, R14.reuse, R15, R11.reuse ;  /* 0x0000000f0e0f7223 */ /* 0x140fe2000000000b */
[----:B------:R-:W-:Y:S01]  /*04d0*/  FFMA R11, R14, R0, R11 ;  /* 0x000000000e0b7223 */ /* 0x000fe2000000000b */
[----:B------:R-:W-:-:S03]  /*04e0*/  FFMA R18, R6, R18, R13 ;  /* 0x0000001206127223 */ /* 0x000fc6000000000d */
[----:B------:R-:W-:Y:S01]  /*04f0*/  FSETP.GEU.AND P0, PT, R15, -R8, PT ;  /* 0x800000080f00720b */ /* 0x000fe20003f0e000 */
[----:B------:R-:W-:Y:S01]  /*0500*/  FADD R8, R8, R15 ;  /* 0x0000000f08087221 */ /* 0x000fe20000000000 */
[----:B------:R-:W-:Y:S01]  /*0510*/  FADD R0, R18, R11 ;  /* 0x0000000b12007221 */ /* 0x000fe20000000000 */
[----:B------:R-:W-:-:S03]  /*0520*/  FSETP.GEU.AND P1, PT, R11, -R18, PT ;  /* 0x800000120b00720b */ /* 0x000fc60003f2e000 */
[----:B------:R-:W-:Y:S02]  /*0530*/  FSEL R8, R8, RZ, P0 ;  /* 0x000000ff08087208 */ /* 0x000fe40000000000 */
[----:B------:R-:W-:-:S05]  /*0540*/  FSEL R9, R0, RZ, P1 ;  /* 0x000000ff00097208 */ /* 0x000fca0000800000 */
[----:B------:R-:W-:Y:S01]  /*0550*/  STG.E.64 desc[UR4][R2.64], R8 ;  /* 0x0000000802007986 */ /* 0x000fe2000c101b04 */
[----:B------:R-:W-:Y:S05]  /*0560*/  EXIT ;  /* 0x000000000000794d */ /* 0x000fea0003800000 */
.L_x_0:
[----:B------:R-:W-:-:S00]  /*0570*/  BRA `(.L_x_0) ;  /* 0xfffffffc00fc7947 */ /* 0x000fc0000383ffff */
[----:B------:R-:W-:-:S00]  /*0580*/  NOP ;  /* 0x0000000000007918 */ /* 0x000fc00000000000 */
[----:B------:R-:W-:-:S00]  /*0590*/  NOP ;  /* 0x0000000000007918 */ /* 0x000fc00000000000 */
[----:B------:R-:W-:-:S00]  /*05a0*/  NOP ;  /* 0x0000000000007918 */ /* 0x000fc00000000000 */
[----:B------:R-:W-:-:S00]  /*05b0*/  NOP ;  /* 0x0000000000007918 */ /* 0x000fc00000000000 */
[----:B------:R-:W-:-:S00]  /*05c0*/  NOP ;  /* 0x0000000000007918 */ /* 0x000fc00000000000 */
[----:B------:R-:W-:-:S00]  /*05d0*/  NOP ;  /* 0x0000000000007918 */ /* 0x000fc00000000000 */
[----:B------:R-:W-:-:S00]  /*05e0*/  NOP ;  /* 0x0000000000007918 */ /* 0x000fc00000000000 */
[----:B------:R-:W-:-:S00]  /*05f0*/  NOP ;  /* 0x0000000000007918 */ /* 0x000fc00000000000 */
.L_x_1:


//--------------------- .nv.global.init           --------------------------
	.section	.nv.global.init,"aw",@progbits
.nv.global.init:
	.type		_$_str,@object
	.size		_$_str,(_$_str_$_2 - _$_str)
_$_str:
        /*0000*/ 	.byte	0x5f, 0x5f, 0x43, 0x55, 0x44, 0x41, 0x5f, 0x46, 0x54, 0x5a, 0x00
	.type		_$_str_$_2,@object
	.size		_$_str_$_2,(.L_1 - _$_str_$_2)
_$_str_$_2:
        /*000b*/ 	.byte	0x5f, 0x5f, 0x43, 0x55, 0x44, 0x41, 0x5f, 0x50, 0x52, 0x45, 0x43, 0x5f, 0x53, 0x51, 0x52, 0x54
        /*001b*/ 	.byte	0x00
.L_1:


//--------------------- .nv.constant0.triton_poi_fused__native_batch_norm_legit_no_training_add_relu_8 --------------------------
	.section	.nv.constant0.triton_poi_fused__native_batch_norm_legit_no_training_add_relu_8,"a",@progbits
	.sectionflags	@""
	.align	4
.nv.constant0.triton_poi_fused__native_batch_norm_legit_no_training_add_relu_8:
	.zero		620
